//
// Generated by NVIDIA NVVM Compiler
//
// Compiler Build ID: CL-36424714
// Cuda compilation tools, release 13.0, V13.0.88
// Based on NVVM 20.0.0
//

.version 9.0
.target sm_100
.address_size 64

	// .globl	hippoCPExample
.extern .func  (.param .b32 func_retval0) vprintf
(
	.param .b64 vprintf_param_0,
	.param .b64 vprintf_param_1
)
;
.global .align 1 .b8 $str[50] = {70, 117, 110, 99, 116, 105, 111, 110, 32, 104, 105, 112, 112, 111, 67, 80, 69, 120, 97, 109, 112, 108, 101, 32, 84, 104, 114, 101, 97, 100, 32, 61, 32, 37, 50, 100, 32, 66, 108, 111, 99, 107, 32, 61, 32, 37, 50, 100, 10};

.visible .entry hippoCPExample()
{
	.local .align 8 .b8 	__local_depot0[8];
	.reg .b64 	%SP;
	.reg .b64 	%SPL;
	.reg .b32 	%r<5>;
	.reg .b64 	%rd<5>;

	mov.u64 	%SPL, __local_depot0;
	cvta.local.u64 	%SP, %SPL;
	add.u64 	%rd1, %SP, 0;
	add.u64 	%rd2, %SPL, 0;
	mov.u32 	%r1, %tid.x;
	mov.u32 	%r2, %ctaid.x;
	st.local.v2.u32 	[%rd2], {%r1, %r2};
	mov.u64 	%rd3, $str;
	cvta.global.u64 	%rd4, %rd3;
	{ // callseq 0, 0
	.param .b64 param0;
	st.param.b64 	[param0], %rd4;
	.param .b64 param1;
	st.param.b64 	[param1], %rd1;
	.param .b32 retval0;
	call.uni (retval0), 
	vprintf, 
	(
	param0, 
	param1
	);
	ld.param.b32 	%r3, [retval0];
	} // callseq 0
	ret;

}


// ===== COMPILED SASS (sm_100) =====

	.target	sm_100

	.elftype	@"ET_EXEC"


//--------------------- .note.nv.tkinfo           --------------------------
	.section	.note.nv.tkinfo,"",@"SHT_NOTE"
	.sectionflags	@"SHF_NOTE_NV_TKINFO"
	.tkinfo
        /*0018*/ 	.word	0x00000002
        /*0030*/ 	.string	""
        /*0030*/ 	.string	"ptxas"
        /*0030*/ 	.string	"Cuda compilation tools, release 13.0, V13.0.88"
        /*0030*/ 	.string	"Build cuda_13.0.r13.0/compiler.36424714_0"
        /*0030*/ 	.string	"-arch sm_100 -m 64 "



//--------------------- .note.nv.cuinfo           --------------------------
	.section	.note.nv.cuinfo,"",@"SHT_NOTE"
	.sectionflags	@"SHF_NOTE_NV_CUINFO"
        /*0018*/ 	.short	0x0002
        /*001a*/ 	.short	0x0064
        /*001c*/ 	.short	0x0082
	.zero		2


//--------------------- .nv.info                  --------------------------
	.section	.nv.info,"",@"SHT_CUDA_INFO"
	.align	4


	//----- nvinfo : EIATTR_REGCOUNT
	.align		4
        /*0000*/ 	.byte	0x04, 0x2f
        /*0002*/ 	.short	(.L_2 - .L_1)
	.align		4
.L_1:
        /*0004*/ 	.word	index@(hippoCPExample)
        /*0008*/ 	.word	0x00000018


	//----- nvinfo : EIATTR_FRAME_SIZE
	.align		4
.L_2:
        /*000c*/ 	.byte	0x04, 0x11
        /*000e*/ 	.short	(.L_4 - .L_3)
	.align		4
.L_3:
        /*0010*/ 	.word	index@(hippoCPExample)
        /*0014*/ 	.word	0x00000008


	//----- nvinfo : EIATTR_MIN_STACK_SIZE
	.align		4
.L_4:
        /*0018*/ 	.byte	0x04, 0x12
        /*001a*/ 	.short	(.L_6 - .L_5)
	.align		4
.L_5:
        /*001c*/ 	.word	index@(hippoCPExample)
        /*0020*/ 	.word	0x00000008
.L_6:


//--------------------- .nv.compat                --------------------------
	.section	.nv.compat,"",@"SHT_CUDA_COMPAT_INFO"
	.align	4
        /*0000*/ 	.byte	0x02, 0x09, 0x00, 0x00, 0x02, 0x02, 0x01, 0x00, 0x02, 0x05, 0x05, 0x00, 0x03, 0x07, 0x01, 0x01
        /*0010*/ 	.byte	0x02, 0x03, 0x00, 0x00, 0x02, 0x06, 0x01, 0x00, 0x04, 0x0b, 0x08, 0x00, 0x09, 0x00, 0x00, 0x00
        /*0020*/ 	.byte	0x00, 0x00, 0x00, 0x00


//--------------------- .nv.info.hippoCPExample   --------------------------
	.section	.nv.info.hippoCPExample,"",@"SHT_CUDA_INFO"
	.sectionflags	@""
	.align	4


	//----- nvinfo : EIATTR_CUDA_API_VERSION
	.align		4
        /*0000*/ 	.byte	0x04, 0x37
        /*0002*/ 	.short	(.L_8 - .L_7)
.L_7:
        /*0004*/ 	.word	0x00000082


	//----- nvinfo : EIATTR_SPARSE_MMA_MASK
	.align		4
.L_8:
        /*0008*/ 	.byte	0x03, 0x50
        /*000a*/ 	.short	0x0000


	//----- nvinfo : EIATTR_MAXREG_COUNT
	.align		4
        /*000c*/ 	.byte	0x03, 0x1b
        /*000e*/ 	.short	0x00ff


	//----- nvinfo : EIATTR_EXTERNS
	.align		4
        /*0010*/ 	.byte	0x04, 0x0f
        /*0012*/ 	.short	(.L_10 - .L_9)


	//   ....[0]....
	.align		4
.L_9:
        /*0014*/ 	.word	index@(vprintf)


	//----- nvinfo : EIATTR_MERCURY_ISA_VERSION
	.align		4
.L_10:
        /*0018*/ 	.byte	0x03, 0x5f
        /*001a*/ 	.short	0x0101


	//----- nvinfo : EIATTR_VRC_CTA_INIT_COUNT
	.align		4
        /*001c*/ 	.byte	0x02, 0x4a
	.zero		1
	.zero		1


	//----- nvinfo : EIATTR_SYSCALL_OFFSETS
	.align		4
        /*0020*/ 	.byte	0x04, 0x46
        /*0022*/ 	.short	(.L_12 - .L_11)


	//   ....[0]....
.L_11:
        /*0024*/ 	.word	0x000000f0


	//----- nvinfo : EIATTR_EXIT_INSTR_OFFSETS
	.align		4
.L_12:
        /*0028*/ 	.byte	0x04, 0x1c
        /*002a*/ 	.short	(.L_14 - .L_13)


	//   ....[0]....
.L_13:
        /*002c*/ 	.word	0x00000100


	//----- nvinfo : EIATTR_SW_WAR
	.align		4
.L_14:
        /*0030*/ 	.byte	0x04, 0x36
        /*0032*/ 	.short	(.L_16 - .L_15)
.L_15:
        /*0034*/ 	.word	0x00000008
.L_16:


//--------------------- .nv.callgraph             --------------------------
	.section	.nv.callgraph,"",@"SHT_CUDA_CALLGRAPH"
	.align	4
	.sectionentsize	8
	.align		4
        /*0000*/ 	.word	0x00000000
	.align		4
        /*0004*/ 	.word	0xffffffff
	.align		4
        /*0008*/ 	.word	index@(hippoCPExample)
	.align		4
        /*000c*/ 	.word	index@(vprintf)
	.align		4
        /*0010*/ 	.word	0x00000000
	.align		4
        /*0014*/ 	.word	0xfffffffe
	.align		4
        /*0018*/ 	.word	0x00000000
	.align		4
        /*001c*/ 	.word	0xfffffffd
	.align		4
        /*0020*/ 	.word	0x00000000
	.align		4
        /*0024*/ 	.word	0xfffffffc


//--------------------- .nv.constant4             --------------------------
	.section	.nv.constant4,"a",@progbits
	.align	8
	.align		8
.nv.constant4:
        /*0000*/ 	.dword	vprintf
	.align		8
        /*0008*/ 	.dword	$str


//--------------------- .text.hippoCPExample      --------------------------
	.section	.text.hippoCPExample,"ax",@progbits
	.align	128
        .global         hippoCPExample
        .type           hippoCPExample,@function
        .size           hippoCPExample,(.L_x_2 - hippoCPExample)
        .other          hippoCPExample,@"STO_CUDA_ENTRY STV_DEFAULT"
hippoCPExample:
.text.hippoCPExample:
[----:B------:R-:W0:Y:S01]  /*0000*/  LDC R1, c[0x0][0x37c] ;  /* 0x0000df00ff017b82 */ /* 0x000e220000000800 */
[----:B------:R-:W1:Y:S01]  /*0010*/  S2R R8, SR_TID.X ;  /* 0x0000000000087919 */ /* 0x000e620000002100 */
[----:B0-----:R-:W-:Y:S01]  /*0020*/  VIADD R1, R1, 0xfffffff8 ;  /* 0xfffffff801017836 */ /* 0x001fe20000000000 */
[----:B------:R-:W-:Y:S01]  /*0030*/  MOV R0, 0x0 ;  /* 0x0000000000007802 */ /* 0x000fe20000000f00 */
[----:B------:R-:W0:Y:S01]  /*0040*/  LDCU UR4, c[0x0][0x2f8] ;  /* 0x00005f00ff0477ac */ /* 0x000e220008000800 */
[----:B------:R-:W1:Y:S03]  /*0050*/  S2R R9, SR_CTAID.X ;  /* 0x0000000000097919 */ /* 0x000e660000002500 */
[----:B------:R2:W3:Y:S01]  /*0060*/  LDC.64 R2, c[0x4][R0] ;  /* 0x0100000000027b82 */ /* 0x0004e20000000a00 */
[----:B------:R-:W4:Y:S01]  /*0070*/  LDCU.64 UR6, c[0x4][0x8] ;  /* 0x01000100ff0677ac */ /* 0x000f220008000a00 */
[----:B------:R-:W5:Y:S01]  /*0080*/  LDCU UR5, c[0x0][0x2fc] ;  /* 0x00005f80ff0577ac */ /* 0x000f620008000800 */
[----:B0-----:R-:W-:Y:S01]  /*0090*/  IADD3 R6, P0, PT, R1, UR4, RZ ;  /* 0x0000000401067c10 */ /* 0x001fe2000ff1e0ff */
[----:B----4-:R-:W-:Y:S01]  /*00a0*/  IMAD.U32 R4, RZ, RZ, UR6 ;  /* 0x00000006ff047e24 */ /* 0x010fe2000f8e00ff */
[----:B------:R-:W-:-:S03]  /*00b0*/  MOV R5, UR7 ;  /* 0x0000000700057c02 */ /* 0x000fc60008000f00 */
[----:B-----5:R-:W-:Y:S01]  /*00c0*/  IMAD.X R7, RZ, RZ, UR5, P0 ;  /* 0x00000005ff077e24 */ /* 0x020fe200080e06ff */
[----:B-1----:R2:W-:Y:S07]  /*00d0*/  STL.64 [R1], R8 ;  /* 0x0000000801007387 */ /* 0x0025ee0000100a00 */
[----:B------:R-:W-:-:S07]  /*00e0*/  LEPC R20, `(.L_x_0) ;  /* 0x000000001014794e */ /* 0x000fce0000000000 */
[----:B--23--:R-:W-:Y:S05]  /*00f0*/  CALL.ABS.NOINC R2 ;  /* 0x0000000002007343 */ /* 0x00cfea0003c00000 */
.L_x_0:
[----:B------:R-:W-:Y:S05]  /*0100*/  EXIT ;  /* 0x000000000000794d */ /* 0x000fea0003800000 */
.L_x_1:
[----:B------:R-:W-:-:S00]  /*0110*/  BRA `(.L_x_1) ;  /* 0xfffffffc00fc7947 */ /* 0x000fc0000383ffff */
[----:B------:R-:W-:-:S00]  /*0120*/  NOP ;  /* 0x0000000000007918 */ /* 0x000fc00000000000 */
        /* <DEDUP_REMOVED lines=13> */
.L_x_2:


//--------------------- .nv.global.init           --------------------------
	.section	.nv.global.init,"aw",@progbits
.nv.global.init:
	.type		$str,@object
	.size		$str,(.L_0 - $str)
$str:
        /*0000*/ 	.byte	0x46, 0x75, 0x6e, 0x63, 0x74, 0x69, 0x6f, 0x6e, 0x20, 0x68, 0x69, 0x70, 0x70, 0x6f, 0x43, 0x50
        /*0010*/ 	.byte	0x45, 0x78, 0x61, 0x6d, 0x70, 0x6c, 0x65, 0x20, 0x54, 0x68, 0x72, 0x65, 0x61, 0x64, 0x20, 0x3d
        /*0020*/ 	.byte	0x20, 0x25, 0x32, 0x64, 0x20, 0x42, 0x6c, 0x6f, 0x63, 0x6b, 0x20, 0x3d, 0x20, 0x25, 0x32, 0x64
        /*0030*/ 	.byte	0x0a, 0x00
.L_0:


//--------------------- .nv.shared.reserved.0     --------------------------
	.section	.nv.shared.reserved.0,"aw",@nobits
	.weak		__nv_reservedSMEM_offset_0_alias
	.size		__nv_reservedSMEM_offset_0_alias, 0, 64
	.other		__nv_reservedSMEM_offset_0_alias,@"STO_CUDA_RESERVED_SHARED STV_DEFAULT"
__nv_reservedSMEM_offset_0_alias:
	.zero		0
	.zero		64


//--------------------- .nv.constant0.hippoCPExample --------------------------
	.section	.nv.constant0.hippoCPExample,"a",@progbits
	.sectionflags	@""
	.align	4
.nv.constant0.hippoCPExample:
	.zero		896


//--------------------- SYMBOLS --------------------------

	.type		.nv.reservedSmem.offset0,@object
	.size		.nv.reservedSmem.offset0,0x4
	.type		vprintf,@function
